//
// Generated by NVIDIA NVVM Compiler
//
// Compiler Build ID: CL-36424714
// Cuda compilation tools, release 13.0, V13.0.88
// Based on NVVM 20.0.0
//

.version 9.0
.target sm_100
.address_size 64

	// .globl	_Z16assign_centroidsPfS_PiS0_
.const .align 4 .u32 d_K;
.const .align 4 .u32 d_samples;
.const .align 4 .u32 d_lines;

.visible .entry _Z16assign_centroidsPfS_PiS0_(
	.param .u64 .ptr .align 1 _Z16assign_centroidsPfS_PiS0__param_0,
	.param .u64 .ptr .align 1 _Z16assign_centroidsPfS_PiS0__param_1,
	.param .u64 .ptr .align 1 _Z16assign_centroidsPfS_PiS0__param_2,
	.param .u64 .ptr .align 1 _Z16assign_centroidsPfS_PiS0__param_3
)
{
	.reg .pred 	%p<21>;
	.reg .b32 	%r<81>;
	.reg .b32 	%f<97>;
	.reg .b64 	%rd<50>;

	ld.param.u64 	%rd13, [_Z16assign_centroidsPfS_PiS0__param_0];
	ld.param.u64 	%rd14, [_Z16assign_centroidsPfS_PiS0__param_1];
	ld.param.u64 	%rd11, [_Z16assign_centroidsPfS_PiS0__param_2];
	ld.param.u64 	%rd12, [_Z16assign_centroidsPfS_PiS0__param_3];
	cvta.to.global.u64 	%rd1, %rd14;
	cvta.to.global.u64 	%rd2, %rd13;
	mov.u32 	%r35, %ctaid.y;
	mov.u32 	%r36, %nctaid.x;
	mov.u32 	%r37, %ntid.x;
	mov.u32 	%r38, %ntid.y;
	mov.u32 	%r39, %ctaid.x;
	mov.u32 	%r40, %tid.y;
	mov.u32 	%r41, %tid.x;
	mad.lo.s32 	%r42, %r35, %r36, %r39;
	mad.lo.s32 	%r43, %r42, %r38, %r40;
	mad.lo.s32 	%r1, %r43, %r37, %r41;
	ld.const.u32 	%r44, [d_lines];
	setp.ge.s32 	%p1, %r1, %r44;
	@%p1 bra 	$L__BB0_25;
	ld.const.u32 	%r2, [d_K];
	setp.lt.s32 	%p2, %r2, 1;
	mov.b32 	%r80, 1;
	@%p2 bra 	$L__BB0_22;
	ld.const.u32 	%r3, [d_samples];
	mul.lo.s32 	%r46, %r3, %r1;
	cvt.s64.s32 	%rd3, %r46;
	setp.lt.s32 	%p3, %r3, 1;
	@%p3 bra 	$L__BB0_16;
	and.b32  	%r4, %r3, 7;
	and.b32  	%r56, %r3, 2147483640;
	neg.s32 	%r5, %r56;
	shl.b64 	%rd15, %rd3, 2;
	add.s64 	%rd16, %rd15, %rd2;
	add.s64 	%rd4, %rd16, 16;
	mov.b32 	%r80, 1;
	mov.f32 	%f85, 0f7F7FFFFF;
	mov.b32 	%r66, 0;
$L__BB0_4:
	setp.lt.u32 	%p10, %r3, 8;
	mul.lo.s32 	%r8, %r3, %r66;
	mov.f32 	%f93, 0f00000000;
	mov.b32 	%r70, 0;
	@%p10 bra 	$L__BB0_7;
	mul.wide.u32 	%rd17, %r8, 4;
	add.s64 	%rd18, %rd1, %rd17;
	add.s64 	%rd48, %rd18, 16;
	mov.f32 	%f93, 0f00000000;
	mov.u64 	%rd49, %rd4;
	mov.u32 	%r68, %r5;
$L__BB0_6:
	.pragma "nounroll";
	and.b32  	%r70, %r3, 2147483640;
	ld.global.f32 	%f26, [%rd49+-16];
	ld.global.f32 	%f27, [%rd48+-16];
	sub.f32 	%f28, %f26, %f27;
	fma.rn.f32 	%f29, %f28, %f28, %f93;
	ld.global.f32 	%f30, [%rd49+-12];
	ld.global.f32 	%f31, [%rd48+-12];
	sub.f32 	%f32, %f30, %f31;
	fma.rn.f32 	%f33, %f32, %f32, %f29;
	ld.global.f32 	%f34, [%rd49+-8];
	ld.global.f32 	%f35, [%rd48+-8];
	sub.f32 	%f36, %f34, %f35;
	fma.rn.f32 	%f37, %f36, %f36, %f33;
	ld.global.f32 	%f38, [%rd49+-4];
	ld.global.f32 	%f39, [%rd48+-4];
	sub.f32 	%f40, %f38, %f39;
	fma.rn.f32 	%f41, %f40, %f40, %f37;
	ld.global.f32 	%f42, [%rd49];
	ld.global.f32 	%f43, [%rd48];
	sub.f32 	%f44, %f42, %f43;
	fma.rn.f32 	%f45, %f44, %f44, %f41;
	ld.global.f32 	%f46, [%rd49+4];
	ld.global.f32 	%f47, [%rd48+4];
	sub.f32 	%f48, %f46, %f47;
	fma.rn.f32 	%f49, %f48, %f48, %f45;
	ld.global.f32 	%f50, [%rd49+8];
	ld.global.f32 	%f51, [%rd48+8];
	sub.f32 	%f52, %f50, %f51;
	fma.rn.f32 	%f53, %f52, %f52, %f49;
	ld.global.f32 	%f54, [%rd49+12];
	ld.global.f32 	%f55, [%rd48+12];
	sub.f32 	%f56, %f54, %f55;
	fma.rn.f32 	%f93, %f56, %f56, %f53;
	add.s32 	%r68, %r68, 8;
	add.s64 	%rd49, %rd49, 32;
	add.s64 	%rd48, %rd48, 32;
	setp.ne.s32 	%p11, %r68, 0;
	@%p11 bra 	$L__BB0_6;
$L__BB0_7:
	setp.eq.s32 	%p12, %r4, 0;
	@%p12 bra 	$L__BB0_15;
	add.s32 	%r58, %r4, -1;
	setp.lt.u32 	%p13, %r58, 3;
	@%p13 bra 	$L__BB0_10;
	cvt.u64.u32 	%rd19, %r70;
	add.s64 	%rd20, %rd19, %rd3;
	shl.b64 	%rd21, %rd20, 2;
	add.s64 	%rd22, %rd2, %rd21;
	ld.global.f32 	%f58, [%rd22];
	add.s32 	%r59, %r70, %r8;
	mul.wide.u32 	%rd23, %r59, 4;
	add.s64 	%rd24, %rd1, %rd23;
	ld.global.f32 	%f59, [%rd24];
	sub.f32 	%f60, %f58, %f59;
	fma.rn.f32 	%f61, %f60, %f60, %f93;
	ld.global.f32 	%f62, [%rd22+4];
	cvt.u64.u32 	%rd25, %r8;
	add.s64 	%rd26, %rd19, %rd25;
	shl.b64 	%rd27, %rd26, 2;
	add.s64 	%rd28, %rd1, %rd27;
	ld.global.f32 	%f63, [%rd28+4];
	sub.f32 	%f64, %f62, %f63;
	fma.rn.f32 	%f65, %f64, %f64, %f61;
	ld.global.f32 	%f66, [%rd22+8];
	ld.global.f32 	%f67, [%rd28+8];
	sub.f32 	%f68, %f66, %f67;
	fma.rn.f32 	%f69, %f68, %f68, %f65;
	ld.global.f32 	%f70, [%rd22+12];
	ld.global.f32 	%f71, [%rd28+12];
	sub.f32 	%f72, %f70, %f71;
	fma.rn.f32 	%f93, %f72, %f72, %f69;
	add.s32 	%r70, %r70, 4;
$L__BB0_10:
	and.b32  	%r60, %r3, 3;
	setp.eq.s32 	%p14, %r60, 0;
	@%p14 bra 	$L__BB0_15;
	setp.eq.s32 	%p15, %r60, 1;
	@%p15 bra 	$L__BB0_13;
	cvt.u64.u32 	%rd29, %r70;
	add.s64 	%rd30, %rd29, %rd3;
	shl.b64 	%rd31, %rd30, 2;
	add.s64 	%rd32, %rd2, %rd31;
	ld.global.f32 	%f74, [%rd32];
	add.s32 	%r61, %r70, %r8;
	mul.wide.u32 	%rd33, %r61, 4;
	add.s64 	%rd34, %rd1, %rd33;
	ld.global.f32 	%f75, [%rd34];
	sub.f32 	%f76, %f74, %f75;
	fma.rn.f32 	%f77, %f76, %f76, %f93;
	ld.global.f32 	%f78, [%rd32+4];
	cvt.u64.u32 	%rd35, %r8;
	add.s64 	%rd36, %rd29, %rd35;
	shl.b64 	%rd37, %rd36, 2;
	add.s64 	%rd38, %rd1, %rd37;
	ld.global.f32 	%f79, [%rd38+4];
	sub.f32 	%f80, %f78, %f79;
	fma.rn.f32 	%f93, %f80, %f80, %f77;
	add.s32 	%r70, %r70, 2;
$L__BB0_13:
	and.b32  	%r62, %r3, 1;
	setp.eq.b32 	%p16, %r62, 1;
	not.pred 	%p17, %p16;
	@%p17 bra 	$L__BB0_15;
	cvt.u64.u32 	%rd39, %r70;
	add.s64 	%rd40, %rd39, %rd3;
	shl.b64 	%rd41, %rd40, 2;
	add.s64 	%rd42, %rd2, %rd41;
	ld.global.f32 	%f81, [%rd42];
	add.s32 	%r63, %r70, %r8;
	mul.wide.u32 	%rd43, %r63, 4;
	add.s64 	%rd44, %rd1, %rd43;
	ld.global.f32 	%f82, [%rd44];
	sub.f32 	%f83, %f81, %f82;
	fma.rn.f32 	%f93, %f83, %f83, %f93;
$L__BB0_15:
	sqrt.rn.f32 	%f84, %f93;
	setp.lt.f32 	%p18, %f84, %f85;
	add.s32 	%r66, %r66, 1;
	selp.b32 	%r80, %r66, %r80, %p18;
	selp.f32 	%f85, %f84, %f85, %p18;
	setp.eq.s32 	%p19, %r66, %r2;
	@%p19 bra 	$L__BB0_22;
	bra.uni 	$L__BB0_4;
$L__BB0_16:
	and.b32  	%r19, %r2, 3;
	setp.lt.u32 	%p4, %r2, 4;
	mov.b32 	%r80, 1;
	mov.f32 	%f95, 0f7F7FFFFF;
	mov.b32 	%r77, 0;
	@%p4 bra 	$L__BB0_19;
	and.b32  	%r77, %r2, 2147483644;
	mov.b32 	%r80, 1;
	mov.f32 	%f95, 0f7F7FFFFF;
	mov.b32 	%r72, 0;
$L__BB0_18:
	setp.gt.f32 	%p5, %f95, 0f00000000;
	add.s32 	%r52, %r72, 1;
	selp.b32 	%r80, %r52, %r80, %p5;
	selp.f32 	%f95, 0f00000000, %f95, %p5;
	add.s32 	%r72, %r72, 4;
	setp.ne.s32 	%p6, %r72, %r77;
	@%p6 bra 	$L__BB0_18;
$L__BB0_19:
	setp.eq.s32 	%p7, %r19, 0;
	@%p7 bra 	$L__BB0_22;
	mov.b32 	%r79, 0;
$L__BB0_21:
	.pragma "nounroll";
	setp.gt.f32 	%p8, %f95, 0f00000000;
	add.s32 	%r77, %r77, 1;
	selp.b32 	%r80, %r77, %r80, %p8;
	selp.f32 	%f95, 0f00000000, %f95, %p8;
	add.s32 	%r79, %r79, 1;
	setp.ne.s32 	%p9, %r79, %r19;
	@%p9 bra 	$L__BB0_21;
$L__BB0_22:
	cvta.to.global.u64 	%rd45, %rd11;
	mul.wide.s32 	%rd46, %r1, 4;
	add.s64 	%rd10, %rd45, %rd46;
	ld.global.u32 	%r64, [%rd10];
	setp.eq.s32 	%p20, %r64, %r80;
	@%p20 bra 	$L__BB0_24;
	cvta.to.global.u64 	%rd47, %rd12;
	atom.global.add.u32 	%r65, [%rd47], 1;
$L__BB0_24:
	st.global.u32 	[%rd10], %r80;
$L__BB0_25:
	ret;

}


// ===== COMPILED SASS (sm_100) =====

	.target	sm_100

	.elftype	@"ET_EXEC"


//--------------------- .note.nv.tkinfo           --------------------------
	.section	.note.nv.tkinfo,"",@"SHT_NOTE"
	.sectionflags	@"SHF_NOTE_NV_TKINFO"
	.tkinfo
        /*0018*/ 	.word	0x00000002
        /*0030*/ 	.string	""
        /*0030*/ 	.string	"ptxas"
        /*0030*/ 	.string	"Cuda compilation tools, release 13.0, V13.0.88"
        /*0030*/ 	.string	"Build cuda_13.0.r13.0/compiler.36424714_0"
        /*0030*/ 	.string	"-arch sm_100 -m 64 "



//--------------------- .note.nv.cuinfo           --------------------------
	.section	.note.nv.cuinfo,"",@"SHT_NOTE"
	.sectionflags	@"SHF_NOTE_NV_CUINFO"
        /*0018*/ 	.short	0x0002
        /*001a*/ 	.short	0x0064
        /*001c*/ 	.short	0x0082
	.zero		2


//--------------------- .nv.info                  --------------------------
	.section	.nv.info,"",@"SHT_CUDA_INFO"
	.align	4


	//----- nvinfo : EIATTR_REGCOUNT
	.align		4
        /*0000*/ 	.byte	0x04, 0x2f
        /*0002*/ 	.short	(.L_4 - .L_3)
	.align		4
.L_3:
        /*0004*/ 	.word	index@(_Z16assign_centroidsPfS_PiS0_)
        /*0008*/ 	.word	0x0000001d


	//----- nvinfo : EIATTR_FRAME_SIZE
	.align		4
.L_4:
        /*000c*/ 	.byte	0x04, 0x11
        /*000e*/ 	.short	(.L_6 - .L_5)
	.align		4
.L_5:
        /*0010*/ 	.word	index@($__internal_0_$__cuda_sm20_sqrt_rn_f32_slowpath)
        /*0014*/ 	.word	0x00000000


	//----- nvinfo : EIATTR_FRAME_SIZE
	.align		4
.L_6:
        /*0018*/ 	.byte	0x04, 0x11
        /*001a*/ 	.short	(.L_8 - .L_7)
	.align		4
.L_7:
        /*001c*/ 	.word	index@(_Z16assign_centroidsPfS_PiS0_)
        /*0020*/ 	.word	0x00000000


	//----- nvinfo : EIATTR_MIN_STACK_SIZE
	.align		4
.L_8:
        /*0024*/ 	.byte	0x04, 0x12
        /*0026*/ 	.short	(.L_10 - .L_9)
	.align		4
.L_9:
        /*0028*/ 	.word	index@(_Z16assign_centroidsPfS_PiS0_)
        /*002c*/ 	.word	0x00000000
.L_10:


//--------------------- .nv.compat                --------------------------
	.section	.nv.compat,"",@"SHT_CUDA_COMPAT_INFO"
	.align	4
        /*0000*/ 	.byte	0x02, 0x09, 0x00, 0x00, 0x02, 0x02, 0x01, 0x00, 0x02, 0x05, 0x05, 0x00, 0x03, 0x07, 0x01, 0x01
        /*0010*/ 	.byte	0x02, 0x03, 0x00, 0x00, 0x02, 0x06, 0x01, 0x00, 0x04, 0x0b, 0x08, 0x00, 0x01, 0x00, 0x00, 0x00
        /*0020*/ 	.byte	0x00, 0x00, 0x00, 0x00


//--------------------- .nv.info._Z16assign_centroidsPfS_PiS0_ --------------------------
	.section	.nv.info._Z16assign_centroidsPfS_PiS0_,"",@"SHT_CUDA_INFO"
	.sectionflags	@""
	.align	4


	//----- nvinfo : EIATTR_CUDA_API_VERSION
	.align		4
        /*0000*/ 	.byte	0x04, 0x37
        /*0002*/ 	.short	(.L_12 - .L_11)
.L_11:
        /*0004*/ 	.word	0x00000082


	//----- nvinfo : EIATTR_KPARAM_INFO
	.align		4
.L_12:
        /*0008*/ 	.byte	0x04, 0x17
        /*000a*/ 	.short	(.L_14 - .L_13)
.L_13:
        /*000c*/ 	.word	0x00000000
        /*0010*/ 	.short	0x0003
        /*0012*/ 	.short	0x0018
        /*0014*/ 	.byte	0x00, 0xf5, 0x21, 0x00


	//----- nvinfo : EIATTR_KPARAM_INFO
	.align		4
.L_14:
        /*0018*/ 	.byte	0x04, 0x17
        /*001a*/ 	.short	(.L_16 - .L_15)
.L_15:
        /*001c*/ 	.word	0x00000000
        /*0020*/ 	.short	0x0002
        /*0022*/ 	.short	0x0010
        /*0024*/ 	.byte	0x00, 0xf5, 0x21, 0x00


	//----- nvinfo : EIATTR_KPARAM_INFO
	.align		4
.L_16:
        /*0028*/ 	.byte	0x04, 0x17
        /*002a*/ 	.short	(.L_18 - .L_17)
.L_17:
        /*002c*/ 	.word	0x00000000
        /*0030*/ 	.short	0x0001
        /*0032*/ 	.short	0x0008
        /*0034*/ 	.byte	0x00, 0xf5, 0x21, 0x00


	//----- nvinfo : EIATTR_KPARAM_INFO
	.align		4
.L_18:
        /*0038*/ 	.byte	0x04, 0x17
        /*003a*/ 	.short	(.L_20 - .L_19)
.L_19:
        /*003c*/ 	.word	0x00000000
        /*0040*/ 	.short	0x0000
        /*0042*/ 	.short	0x0000
        /*0044*/ 	.byte	0x00, 0xf5, 0x21, 0x00


	//----- nvinfo : EIATTR_SPARSE_MMA_MASK
	.align		4
.L_20:
        /*0048*/ 	.byte	0x03, 0x50
        /*004a*/ 	.short	0x0000


	//----- nvinfo : EIATTR_MAXREG_COUNT
	.align		4
        /*004c*/ 	.byte	0x03, 0x1b
        /*004e*/ 	.short	0x00ff


	//----- nvinfo : EIATTR_MERCURY_ISA_VERSION
	.align		4
        /*0050*/ 	.byte	0x03, 0x5f
        /*0052*/ 	.short	0x0101


	//----- nvinfo : EIATTR_INT_WARP_WIDE_INSTR_OFFSETS
	.align		4
        /*0054*/ 	.byte	0x04, 0x31
        /*0056*/ 	.short	(.L_22 - .L_21)


	//   ....[0]....
.L_21:
        /*0058*/ 	.word	0x00001010


	//----- nvinfo : EIATTR_VRC_CTA_INIT_COUNT
	.align		4
.L_22:
        /*005c*/ 	.byte	0x02, 0x4a
	.zero		1
	.zero		1


	//----- nvinfo : EIATTR_EXIT_INSTR_OFFSETS
	.align		4
        /*0060*/ 	.byte	0x04, 0x1c
        /*0062*/ 	.short	(.L_24 - .L_23)


	//   ....[0]....
.L_23:
        /*0064*/ 	.word	0x000000d0


	//   ....[1]....
        /*0068*/ 	.word	0x00001080


	//----- nvinfo : EIATTR_CRS_STACK_SIZE
	.align		4
.L_24:
        /*006c*/ 	.byte	0x04, 0x1e
        /*006e*/ 	.short	(.L_26 - .L_25)
.L_25:
        /*0070*/ 	.word	0x00000000


	//----- nvinfo : EIATTR_CBANK_PARAM_SIZE
	.align		4
.L_26:
        /*0074*/ 	.byte	0x03, 0x19
        /*0076*/ 	.short	0x0020


	//----- nvinfo : EIATTR_PARAM_CBANK
	.align		4
        /*0078*/ 	.byte	0x04, 0x0a
        /*007a*/ 	.short	(.L_28 - .L_27)
	.align		4
.L_27:
        /*007c*/ 	.word	index@(.nv.constant0._Z16assign_centroidsPfS_PiS0_)
        /*0080*/ 	.short	0x0380
        /*0082*/ 	.short	0x0020


	//----- nvinfo : EIATTR_SW_WAR
	.align		4
.L_28:
        /*0084*/ 	.byte	0x04, 0x36
        /*0086*/ 	.short	(.L_30 - .L_29)
.L_29:
        /*0088*/ 	.word	0x00000008
.L_30:


//--------------------- .nv.callgraph             --------------------------
	.section	.nv.callgraph,"",@"SHT_CUDA_CALLGRAPH"
	.align	4
	.sectionentsize	8
	.align		4
        /*0000*/ 	.word	0x00000000
	.align		4
        /*0004*/ 	.word	0xffffffff
	.align		4
        /*0008*/ 	.word	0x00000000
	.align		4
        /*000c*/ 	.word	0xfffffffe
	.align		4
        /*0010*/ 	.word	0x00000000
	.align		4
        /*0014*/ 	.word	0xfffffffd
	.align		4
        /*0018*/ 	.word	0x00000000
	.align		4
        /*001c*/ 	.word	0xfffffffc


//--------------------- .nv.constant3             --------------------------
	.section	.nv.constant3,"a",@progbits
	.align	4
.nv.constant3:
	.type		d_K,@object
	.size		d_K,(d_samples - d_K)
d_K:
	.zero		4
	.type		d_samples,@object
	.size		d_samples,(d_lines - d_samples)
d_samples:
	.zero		4
	.type		d_lines,@object
	.size		d_lines,(.L_2 - d_lines)
d_lines:
	.zero		4
.L_2:


//--------------------- .text._Z16assign_centroidsPfS_PiS0_ --------------------------
	.section	.text._Z16assign_centroidsPfS_PiS0_,"ax",@progbits
	.align	128
        .global         _Z16assign_centroidsPfS_PiS0_
        .type           _Z16assign_centroidsPfS_PiS0_,@function
        .size           _Z16assign_centroidsPfS_PiS0_,(.L_x_21 - _Z16assign_centroidsPfS_PiS0_)
        .other          _Z16assign_centroidsPfS_PiS0_,@"STO_CUDA_ENTRY STV_DEFAULT"
_Z16assign_centroidsPfS_PiS0_:
.text._Z16assign_centroidsPfS_PiS0_:
[----:B------:R-:W-:Y:S01]  /*0000*/  LDC R1, c[0x0][0x37c] ;  /* 0x0000df00ff017b82 */ /* 0x000fe20000000800 */
[----:B------:R-:W0:Y:S07]  /*0010*/  S2R R3, SR_TID.Y ;  /* 0x0000000000037919 */ /* 0x000e2e0000002200 */
[----:B------:R-:W-:Y:S01]  /*0020*/  S2UR UR4, SR_CTAID.Y ;  /* 0x00000000000479c3 */ /* 0x000fe20000002600 */
[----:B------:R-:W1:Y:S01]  /*0030*/  LDCU UR5, c[0x0][0x370] ;  /* 0x00006e00ff0577ac */ /* 0x000e620008000800 */
[----:B------:R-:W2:Y:S01]  /*0040*/  S2R R5, SR_TID.X ;  /* 0x0000000000057919 */ /* 0x000ea20000002100 */
[----:B------:R-:W2:Y:S05]  /*0050*/  LDCU UR7, c[0x0][0x360] ;  /* 0x00006c00ff0777ac */ /* 0x000eaa0008000800 */
[----:B------:R-:W1:Y:S01]  /*0060*/  S2UR UR6, SR_CTAID.X ;  /* 0x00000000000679c3 */ /* 0x000e620000002500 */
[----:B------:R-:W3:Y:S07]  /*0070*/  LDCU UR8, c[0x3][0x8] ;  /* 0x00c00100ff0877ac */ /* 0x000eee0008000800 */
[----:B------:R-:W0:Y:S01]  /*0080*/  LDC R6, c[0x0][0x364] ;  /* 0x0000d900ff067b82 */ /* 0x000e220000000800 */
[----:B-1----:R-:W-:-:S06]  /*0090*/  UIMAD UR4, UR4, UR5, UR6 ;  /* 0x00000005040472a4 */ /* 0x002fcc000f8e0206 */
[----:B0-----:R-:W-:-:S04]  /*00a0*/  IMAD R6, R6, UR4, R3 ;  /* 0x0000000406067c24 */ /* 0x001fc8000f8e0203 */
[----:B--2---:R-:W-:-:S05]  /*00b0*/  IMAD R6, R6, UR7, R5 ;  /* 0x0000000706067c24 */ /* 0x004fca000f8e0205 */
[----:B---3--:R-:W-:-:S13]  /*00c0*/  ISETP.GE.AND P0, PT, R6, UR8, PT ;  /* 0x0000000806007c0c */ /* 0x008fda000bf06270 */
[----:B------:R-:W-:Y:S05]  /*00d0*/  @P0 EXIT ;  /* 0x000000000000094d */ /* 0x000fea0003800000 */
[----:B------:R-:W0:Y:S01]  /*00e0*/  LDCU UR4, c[0x3][URZ] ;  /* 0x00c00000ff0477ac */ /* 0x000e220008000800 */
[----:B------:R-:W-:Y:S01]  /*00f0*/  IMAD.MOV.U32 R7, RZ, RZ, 0x1 ;  /* 0x00000001ff077424 */ /* 0x000fe200078e00ff */
[----:B------:R-:W1:Y:S01]  /*0100*/  LDCU.64 UR10, c[0x0][0x358] ;  /* 0x00006b00ff0a77ac */ /* 0x000e620008000a00 */
[----:B0-----:R-:W-:-:S09]  /*0110*/  UISETP.GE.AND UP0, UPT, UR4, 0x1, UPT ;  /* 0x000000010400788c */ /* 0x001fd2000bf06270 */
[----:B-1----:R-:W-:Y:S05]  /*0120*/  BRA.U !UP0, `(.L_x_0) ;  /* 0x0000000d08987547 */ /* 0x002fea000b800000 */
[----:B------:R-:W0:Y:S02]  /*0130*/  LDCU UR5, c[0x3][0x4] ;  /* 0x00c00080ff0577ac */ /* 0x000e240008000800 */
[----:B0-----:R-:W-:-:S09]  /*0140*/  UISETP.GE.AND UP0, UPT, UR5, 0x1, UPT ;  /* 0x000000010500788c */ /* 0x001fd2000bf06270 */
[----:B------:R-:W-:Y:S05]  /*0150*/  BRA.U !UP0, `(.L_x_1) ;  /* 0x0000000908907547 */ /* 0x000fea000b800000 */
[----:B------:R-:W0:Y:S01]  /*0160*/  LDCU.64 UR8, c[0x0][0x380] ;  /* 0x00007000ff0877ac */ /* 0x000e220008000a00 */
[----:B------:R-:W-:Y:S01]  /*0170*/  IMAD R8, R6, UR5, RZ ;  /* 0x0000000506087c24 */ /* 0x000fe2000f8e02ff */
[----:B------:R-:W-:Y:S01]  /*0180*/  MOV R11, 0x7f7fffff ;  /* 0x7f7fffff000b7802 */ /* 0x000fe20000000f00 */
[----:B------:R-:W-:Y:S01]  /*0190*/  IMAD.MOV.U32 R7, RZ, RZ, 0x1 ;  /* 0x00000001ff077424 */ /* 0x000fe200078e00ff */
[----:B------:R-:W-:Y:S01]  /*01a0*/  ULOP3.LUT UR4, UR5, 0x7ffffff8, URZ, 0xc0, !UPT ;  /* 0x7ffffff805047892 */ /* 0x000fe2000f8ec0ff */
[----:B------:R-:W-:Y:S01]  /*01b0*/  IMAD.MOV.U32 R12, RZ, RZ, RZ ;  /* 0x000000ffff0c7224 */ /* 0x000fe200078e00ff */
[----:B------:R-:W-:Y:S01]  /*01c0*/  SHF.R.S32.HI R9, RZ, 0x1f, R8 ;  /* 0x0000001fff097819 */ /* 0x000fe20000011408 */
[----:B------:R-:W-:Y:S02]  /*01d0*/  ULOP3.LUT UR5, UR5, 0x7, URZ, 0xc0, !UPT ;  /* 0x0000000705057892 */ /* 0x000fe4000f8ec0ff */
[----:B------:R-:W-:Y:S01]  /*01e0*/  UIADD3 UR7, UPT, UPT, -UR4, URZ, URZ ;  /* 0x000000ff04077290 */ /* 0x000fe2000fffe1ff */
[----:B0-----:R-:W-:-:S04]  /*01f0*/  LEA R10, P0, R8, UR8, 0x2 ;  /* 0x00000008080a7c11 */ /* 0x001fc8000f8010ff */
[----:B------:R-:W-:Y:S02]  /*0200*/  IADD3 R10, P1, PT, R10, 0x10, RZ ;  /* 0x000000100a0a7810 */ /* 0x000fe40007f3e0ff */
[----:B------:R-:W-:-:S05]  /*0210*/  LEA.HI.X R13, R8, UR9, R9, 0x2, P0 ;  /* 0x00000009080d7c11 */ /* 0x000fca00080f1409 */
[----:B------:R-:W-:-:S07]  /*0220*/  IMAD.X R13, RZ, RZ, R13, P1 ;  /* 0x000000ffff0d7224 */ /* 0x000fce00008e060d */
.L_x_10:
[----:B------:R-:W0:Y:S01]  /*0230*/  LDCU UR6, c[0x3][0x4] ;  /* 0x00c00080ff0677ac */ /* 0x000e220008000800 */
[----:B------:R-:W-:Y:S01]  /*0240*/  HFMA2 R14, -RZ, RZ, 0, 0 ;  /* 0x00000000ff0e7431 */ /* 0x000fe200000001ff */
[----:B------:R-:W-:Y:S01]  /*0250*/  UMOV UR4, URZ ;  /* 0x000000ff00047c82 */ /* 0x000fe20008000000 */
[----:B0-----:R-:W-:Y:S02]  /*0260*/  UISETP.GE.U32.AND UP0, UPT, UR6, 0x8, UPT ;  /* 0x000000080600788c */ /* 0x001fe4000bf06070 */
[----:B------:R-:W-:-:S07]  /*0270*/  IMAD R0, R12, UR6, RZ ;  /* 0x000000060c007c24 */ /* 0x000fce000f8e02ff */
[----:B------:R-:W-:Y:S05]  /*0280*/  BRA.U !UP0, `(.L_x_2) ;  /* 0x0000000108c47547 */ /* 0x000fea000b800000 */
[----:B------:R-:W0:Y:S01]  /*0290*/  LDC.64 R2, c[0x0][0x388] ;  /* 0x0000e200ff027b82 */ /* 0x000e220000000a00 */
[----:B------:R-:W-:Y:S01]  /*02a0*/  IMAD.MOV.U32 R14, RZ, RZ, RZ ;  /* 0x000000ffff0e7224 */ /* 0x000fe200078e00ff */
[----:B------:R-:W-:Y:S01]  /*02b0*/  MOV R4, R10 ;  /* 0x0000000a00047202 */ /* 0x000fe20000000f00 */
[----:B------:R-:W-:Y:S01]  /*02c0*/  IMAD.MOV.U32 R5, RZ, RZ, R13 ;  /* 0x000000ffff057224 */ /* 0x000fe200078e000d */
[----:B------:R-:W-:Y:S01]  /*02d0*/  ULOP3.LUT UR8, UR6, 0x7ffffff8, URZ, 0xc0, !UPT ;  /* 0x7ffffff806087892 */ /* 0x000fe2000f8ec0ff */
[----:B------:R-:W-:Y:S01]  /*02e0*/  UMOV UR4, UR7 ;  /* 0x0000000700047c82 */ /* 0x000fe20008000000 */
[----:B0-----:R-:W-:-:S03]  /*02f0*/  IMAD.WIDE.U32 R2, R0, 0x4, R2 ;  /* 0x0000000400027825 */ /* 0x001fc600078e0002 */
[----:B------:R-:W-:-:S05]  /*0300*/  IADD3 R2, P0, PT, R2, 0x10, RZ ;  /* 0x0000001002027810 */ /* 0x000fca0007f1e0ff */
[----:B------:R-:W-:-:S08]  /*0310*/  IMAD.X R3, RZ, RZ, R3, P0 ;  /* 0x000000ffff037224 */ /* 0x000fd000000e0603 */
.L_x_3:
[----:B------:R-:W2:Y:S04]  /*0320*/  LDG.E R21, desc[UR10][R4.64+-0x10] ;  /* 0xfffff00a04157981 */ /* 0x000ea8000c1e1900 */
[----:B------:R-:W2:Y:S04]  /*0330*/  LDG.E R22, desc[UR10][R2.64+-0x10] ;  /* 0xfffff00a02167981 */ /* 0x000ea8000c1e1900 */
[----:B------:R-:W3:Y:S04]  /*0340*/  LDG.E R25, desc[UR10][R4.64+-0xc] ;  /* 0xfffff40a04197981 */ /* 0x000ee8000c1e1900 */
[----:B------:R-:W3:Y:S04]  /*0350*/  LDG.E R26, desc[UR10][R2.64+-0xc] ;  /* 0xfffff40a021a7981 */ /* 0x000ee8000c1e1900 */
[----:B------:R-:W4:Y:S04]  /*0360*/  LDG.E R16, desc[UR10][R4.64+-0x8] ;  /* 0xfffff80a04107981 */ /* 0x000f28000c1e1900 */
[----:B------:R-:W4:Y:S04]  /*0370*/  LDG.E R15, desc[UR10][R2.64+-0x8] ;  /* 0xfffff80a020f7981 */ /* 0x000f28000c1e1900 */
[----:B------:R-:W5:Y:S04]  /*0380*/  LDG.E R17, desc[UR10][R4.64+-0x4] ;  /* 0xfffffc0a04117981 */ /* 0x000f68000c1e1900 */
[----:B------:R-:W5:Y:S04]  /*0390*/  LDG.E R20, desc[UR10][R2.64+-0x4] ;  /* 0xfffffc0a02147981 */ /* 0x000f68000c1e1900 */
[----:B------:R-:W5:Y:S04]  /*03a0*/  LDG.E R19, desc[UR10][R4.64] ;  /* 0x0000000a04137981 */ /* 0x000f68000c1e1900 */
[----:B------:R-:W5:Y:S01]  /*03b0*/  LDG.E R18, desc[UR10][R2.64] ;  /* 0x0000000a02127981 */ /* 0x000f62000c1e1900 */
[----:B--2---:R-:W-:-:S03]  /*03c0*/  FADD R23, R21, -R22 ;  /* 0x8000001615177221 */ /* 0x004fc60000000000 */
[----:B------:R-:W2:Y:S01]  /*03d0*/  LDG.E R21, desc[UR10][R4.64+0x4] ;  /* 0x0000040a04157981 */ /* 0x000ea2000c1e1900 */
[----:B------:R-:W-:-:S03]  /*03e0*/  FFMA R24, R23, R23, R14 ;  /* 0x0000001717187223 */ /* 0x000fc6000000000e */
[----:B------:R-:W2:Y:S01]  /*03f0*/  LDG.E R22, desc[UR10][R2.64+0x4] ;  /* 0x0000040a02167981 */ /* 0x000ea2000c1e1900 */
[----:B---3--:R-:W-:-:S03]  /*0400*/  FADD R25, R25, -R26 ;  /* 0x8000001a19197221 */ /* 0x008fc60000000000 */
[----:B------:R-:W3:Y:S04]  /*0410*/  LDG.E R23, desc[UR10][R4.64+0x8] ;  /* 0x0000080a04177981 */ /* 0x000ee8000c1e1900 */
[----:B------:R-:W3:Y:S01]  /*0420*/  LDG.E R14, desc[UR10][R2.64+0x8] ;  /* 0x0000080a020e7981 */ /* 0x000ee2000c1e1900 */
[----:B------:R-:W-:-:S03]  /*0430*/  FFMA R26, R25, R25, R24 ;  /* 0x00000019191a7223 */ /* 0x000fc60000000018 */
[----:B------:R0:W3:Y:S04]  /*0440*/  LDG.E R25, desc[UR10][R4.64+0xc] ;  /* 0x00000c0a04197981 */ /* 0x0000e8000c1e1900 */
[----:B------:R1:W3:Y:S01]  /*0450*/  LDG.E R24, desc[UR10][R2.64+0xc] ;  /* 0x00000c0a02187981 */ /* 0x0002e2000c1e1900 */
[----:B----4-:R-:W-:Y:S01]  /*0460*/  FADD R15, R16, -R15 ;  /* 0x8000000f100f7221 */ /* 0x010fe20000000000 */
[----:B-----5:R-:W-:Y:S01]  /*0470*/  FADD R17, R17, -R20 ;  /* 0x8000001411117221 */ /* 0x020fe20000000000 */
[----:B------:R-:W-:Y:S02]  /*0480*/  UIADD3 UR4, UPT, UPT, UR4, 0x8, URZ ;  /* 0x0000000804047890 */ /* 0x000fe4000fffe0ff */
[----:B------:R-:W-:Y:S01]  /*0490*/  FFMA R26, R15, R15, R26 ;  /* 0x0000000f0f1a7223 */ /* 0x000fe2000000001a */
[----:B0-----:R-:W-:Y:S01]  /*04a0*/  IADD3 R4, P0, PT, R4, 0x20, RZ ;  /* 0x0000002004047810 */ /* 0x001fe20007f1e0ff */
[----:B------:R-:W-:-:S02]  /*04b0*/  UISETP.NE.AND UP0, UPT, UR4, URZ, UPT ;  /* 0x000000ff0400728c */ /* 0x000fc4000bf05270 */
[----:B------:R-:W-:Y:S01]  /*04c0*/  FFMA R26, R17, R17, R26 ;  /* 0x00000011111a7223 */ /* 0x000fe2000000001a */
[----:B------:R-:W-:Y:S01]  /*04d0*/  FADD R19, R19, -R18 ;  /* 0x8000001213137221 */ /* 0x000fe20000000000 */
[----:B-1----:R-:W-:Y:S01]  /*04e0*/  IADD3 R2, P1, PT, R2, 0x20, RZ ;  /* 0x0000002002027810 */ /* 0x002fe20007f3e0ff */
[----:B------:R-:W-:Y:S02]  /*04f0*/  IMAD.X R5, RZ, RZ, R5, P0 ;  /* 0x000000ffff057224 */ /* 0x000fe400000e0605 */
[----:B------:R-:W-:Y:S01]  /*0500*/  FFMA R26, R19, R19, R26 ;  /* 0x00000013131a7223 */ /* 0x000fe2000000001a */
[----:B------:R-:W-:Y:S01]  /*0510*/  IADD3.X R3, PT, PT, RZ, R3, RZ, P1, !PT ;  /* 0x00000003ff037210 */ /* 0x000fe20000ffe4ff */
[----:B--2---:R-:W-:-:S04]  /*0520*/  FADD R21, R21, -R22 ;  /* 0x8000001615157221 */ /* 0x004fc80000000000 */
[----:B------:R-:W-:Y:S01]  /*0530*/  FFMA R26, R21, R21, R26 ;  /* 0x00000015151a7223 */ /* 0x000fe2000000001a */
[----:B---3--:R-:W-:-:S04]  /*0540*/  FADD R23, R23, -R14 ;  /* 0x8000000e17177221 */ /* 0x008fc80000000000 */
[----:B------:R-:W-:Y:S01]  /*0550*/  FFMA R26, R23, R23, R26 ;  /* 0x00000017171a7223 */ /* 0x000fe2000000001a */
[----:B------:R-:W-:-:S04]  /*0560*/  FADD R25, R25, -R24 ;  /* 0x8000001819197221 */ /* 0x000fc80000000000 */
[----:B------:R-:W-:Y:S01]  /*0570*/  FFMA R14, R25, R25, R26 ;  /* 0x00000019190e7223 */ /* 0x000fe2000000001a */
[----:B------:R-:W-:Y:S06]  /*0580*/  BRA.U UP0, `(.L_x_3) ;  /* 0xfffffffd00647547 */ /* 0x000fec000b83ffff */
[----:B------:R-:W-:-:S05]  /*0590*/  UMOV UR4, UR8 ;  /* 0x0000000800047c82 */ /* 0x000fca0008000000 */
.L_x_2:
[----:B------:R-:W-:-:S09]  /*05a0*/  UISETP.NE.AND UP0, UPT, UR5, URZ, UPT ;  /* 0x000000ff0500728c */ /* 0x000fd2000bf05270 */
[----:B------:R-:W-:Y:S05]  /*05b0*/  BRA.U !UP0, `(.L_x_4) ;  /* 0x0000000508207547 */ /* 0x000fea000b800000 */
[----:B------:R-:W-:Y:S02]  /*05c0*/  UIADD3 UR8, UPT, UPT, UR5, -0x1, URZ ;  /* 0xffffffff05087890 */ /* 0x000fe4000fffe0ff */
[----:B------:R-:W-:Y:S02]  /*05d0*/  ULOP3.LUT UP1, UR9, UR6, 0x3, URZ, 0xc0, !UPT ;  /* 0x0000000306097892 */ /* 0x000fe4000f82c0ff */
[----:B------:R-:W-:-:S09]  /*05e0*/  UISETP.GE.U32.AND UP0, UPT, UR8, 0x3, UPT ;  /* 0x000000030800788c */ /* 0x000fd2000bf06070 */
[----:B------:R-:W-:Y:S05]  /*05f0*/  BRA.U !UP0, `(.L_x_5) ;  /* 0x0000000108747547 */ /* 0x000fea000b800000 */
[----:B------:R-:W0:Y:S01]  /*0600*/  LDC.64 R16, c[0x0][0x388] ;  /* 0x0000e200ff107b82 */ /* 0x000e220000000a00 */
[----:B------:R-:W1:Y:S01]  /*0610*/  LDCU.128 UR12, c[0x0][0x380] ;  /* 0x00007000ff0c77ac */ /* 0x000e620008000c00 */
[----:B------:R-:W-:Y:S01]  /*0620*/  IADD3 R15, P0, PT, R8, UR4, RZ ;  /* 0x00000004080f7c10 */ /* 0x000fe2000ff1e0ff */
[C---:B------:R-:W-:Y:S01]  /*0630*/  VIADD R3, R0.reuse, UR4 ;  /* 0x0000000400037c36 */ /* 0x040fe20008000000 */
[----:B------:R-:W-:-:S03]  /*0640*/  IADD3 R5, P2, PT, R0, UR4, RZ ;  /* 0x0000000400057c10 */ /* 0x000fc6000ff5e0ff */
[----:B------:R-:W-:Y:S01]  /*0650*/  IMAD.X R20, RZ, RZ, R9, P0 ;  /* 0x000000ffff147224 */ /* 0x000fe200000e0609 */
[----:B------:R-:W-:Y:S02]  /*0660*/  IADD3.X R18, PT, PT, RZ, RZ, RZ, P2, !PT ;  /* 0x000000ffff127210 */ /* 0x000fe400017fe4ff */
[----:B-1----:R-:W-:Y:S02]  /*0670*/  LEA R2, P1, R15, UR12, 0x2 ;  /* 0x0000000c0f027c11 */ /* 0x002fe4000f8210ff */
[----:B------:R-:W-:Y:S01]  /*0680*/  LEA R4, P0, R5, UR14, 0x2 ;  /* 0x0000000e05047c11 */ /* 0x000fe2000f8010ff */
[----:B0-----:R-:W-:Y:S01]  /*0690*/  IMAD.WIDE.U32 R16, R3, 0x4, R16 ;  /* 0x0000000403107825 */ /* 0x001fe200078e0010 */
[----:B------:R-:W-:Y:S02]  /*06a0*/  LEA.HI.X R3, R15, UR13, R20, 0x2, P1 ;  /* 0x0000000d0f037c11 */ /* 0x000fe400088f1414 */
[----:B------:R-:W-:-:S03]  /*06b0*/  LEA.HI.X R5, R5, UR15, R18, 0x2, P0 ;  /* 0x0000000f05057c11 */ /* 0x000fc600080f1412 */
[----:B------:R-:W2:Y:S04]  /*06c0*/  LDG.E R16, desc[UR10][R16.64] ;  /* 0x0000000a10107981 */ /* 0x000ea8000c1e1900 */
[----:B------:R-:W2:Y:S04]  /*06d0*/  LDG.E R15, desc[UR10][R2.64] ;  /* 0x0000000a020f7981 */ /* 0x000ea8000c1e1900 */
[----:B------:R-:W3:Y:S04]  /*06e0*/  LDG.E R18, desc[UR10][R2.64+0x4] ;  /* 0x0000040a02127981 */ /* 0x000ee8000c1e1900 */
[----:B------:R-:W3:Y:S04]  /*06f0*/  LDG.E R19, desc[UR10][R4.64+0x4] ;  /* 0x0000040a04137981 */ /* 0x000ee8000c1e1900 */
[----:B------:R-:W4:Y:S04]  /*0700*/  LDG.E R20, desc[UR10][R2.64+0x8] ;  /* 0x0000080a02147981 */ /* 0x000f28000c1e1900 */
[----:B------:R-:W4:Y:S04]  /*0710*/  LDG.E R21, desc[UR10][R4.64+0x8] ;  /* 0x0000080a04157981 */ /* 0x000f28000c1e1900 */
[----:B------:R-:W5:Y:S04]  /*0720*/  LDG.E R22, desc[UR10][R2.64+0xc] ;  /* 0x00000c0a02167981 */ /* 0x000f68000c1e1900 */
[----:B------:R-:W5:Y:S01]  /*0730*/  LDG.E R23, desc[UR10][R4.64+0xc] ;  /* 0x00000c0a04177981 */ /* 0x000f62000c1e1900 */
[----:B------:R-:W-:Y:S01]  /*0740*/  UIADD3 UR4, UPT, UPT, UR4, 0x4, URZ ;  /* 0x0000000404047890 */ /* 0x000fe2000fffe0ff */
[----:B--2---:R-:W-:-:S04]  /*0750*/  FADD R15, R15, -R16 ;  /* 0x800000100f0f7221 */ /* 0x004fc80000000000 */
[----:B------:R-:W-:Y:S01]  /*0760*/  FFMA R14, R15, R15, R14 ;  /* 0x0000000f0f0e7223 */ /* 0x000fe2000000000e */
[----:B---3--:R-:W-:-:S04]  /*0770*/  FADD R19, R18, -R19 ;  /* 0x8000001312137221 */ /* 0x008fc80000000000 */
[----:B------:R-:W-:Y:S01]  /*0780*/  FFMA R14, R19, R19, R14 ;  /* 0x00000013130e7223 */ /* 0x000fe2000000000e */
[----:B----4-:R-:W-:-:S04]  /*0790*/  FADD R21, R20, -R21 ;  /* 0x8000001514157221 */ /* 0x010fc80000000000 */
[----:B------:R-:W-:Y:S01]  /*07a0*/  FFMA R14, R21, R21, R14 ;  /* 0x00000015150e7223 */ /* 0x000fe2000000000e */
[----:B-----5:R-:W-:-:S04]  /*07b0*/  FADD R23, R22, -R23 ;  /* 0x8000001716177221 */ /* 0x020fc80000000000 */
[----:B------:R-:W-:-:S07]  /*07c0*/  FFMA R14, R23, R23, R14 ;  /* 0x00000017170e7223 */ /* 0x000fce000000000e */
.L_x_5:
[----:B------:R-:W-:Y:S05]  /*07d0*/  BRA.U !UP1, `(.L_x_4) ;  /* 0x0000000109987547 */ /* 0x000fea000b800000 */
[----:B------:R-:W-:Y:S02]  /*07e0*/  UISETP.NE.AND UP0, UPT, UR9, 0x1, UPT ;  /* 0x000000010900788c */ /* 0x000fe4000bf05270 */
[----:B------:R-:W-:-:S04]  /*07f0*/  ULOP3.LUT UR6, UR6, 0x1, URZ, 0xc0, !UPT ;  /* 0x0000000106067892 */ /* 0x000fc8000f8ec0ff */
[----:B------:R-:W-:-:S03]  /*0800*/  UISETP.NE.U32.AND UP1, UPT, UR6, 0x1, UPT ;  /* 0x000000010600788c */ /* 0x000fc6000bf25070 */
[----:B------:R-:W-:Y:S08]  /*0810*/  BRA.U !UP0, `(.L_x_6) ;  /* 0x0000000108547547 */ /* 0x000ff0000b800000 */
        /* <DEDUP_REMOVED lines=8> */
[----:B------:R-:W-:Y:S02]  /*08a0*/  LEA R16, P0, R17, UR14, 0x2 ;  /* 0x0000000e11107c11 */ /* 0x000fe4000f8010ff */
[----:B------:R-:W-:Y:S01]  /*08b0*/  LEA.HI.X R3, R3, UR13, R18, 0x2, P1 ;  /* 0x0000000d03037c11 */ /* 0x000fe200088f1412 */
[----:B0-----:R-:W-:Y:S01]  /*08c0*/  IMAD.WIDE.U32 R4, R15, 0x4, R4 ;  /* 0x000000040f047825 */ /* 0x001fe200078e0004 */
[----:B------:R-:W-:-:S03]  /*08d0*/  LEA.HI.X R17, R17, UR15, R20, 0x2, P0 ;  /* 0x0000000f11117c11 */ /* 0x000fc600080f1414 */
[----:B------:R-:W2:Y:S04]  /*08e0*/  LDG.E R15, desc[UR10][R2.64] ;  /* 0x0000000a020f7981 */ /* 0x000ea8000c1e1900 */
[----:B------:R-:W2:Y:S04]  /*08f0*/  LDG.E R4, desc[UR10][R4.64] ;  /* 0x0000000a04047981 */ /* 0x000ea8000c1e1900 */
[----:B------:R-:W3:Y:S04]  /*0900*/  LDG.E R18, desc[UR10][R2.64+0x4] ;  /* 0x0000040a02127981 */ /* 0x000ee8000c1e1900 */
[----:B------:R-:W3:Y:S01]  /*0910*/  LDG.E R17, desc[UR10][R16.64+0x4] ;  /* 0x0000040a10117981 */ /* 0x000ee2000c1e1900 */
[----:B------:R-:W-:Y:S01]  /*0920*/  UIADD3 UR4, UPT, UPT, UR4, 0x2, URZ ;  /* 0x0000000204047890 */ /* 0x000fe2000fffe0ff */
[----:B--2---:R-:W-:-:S04]  /*0930*/  FADD R15, R15, -R4 ;  /* 0x800000040f0f7221 */ /* 0x004fc80000000000 */
[----:B------:R-:W-:Y:S01]  /*0940*/  FFMA R14, R15, R15, R14 ;  /* 0x0000000f0f0e7223 */ /* 0x000fe2000000000e */
[----:B---3--:R-:W-:-:S04]  /*0950*/  FADD R19, R18, -R17 ;  /* 0x8000001112137221 */ /* 0x008fc80000000000 */
[----:B------:R-:W-:-:S07]  /*0960*/  FFMA R14, R19, R19, R14 ;  /* 0x00000013130e7223 */ /* 0x000fce000000000e */
.L_x_6:
[----:B------:R-:W-:Y:S05]  /*0970*/  BRA.U UP1, `(.L_x_4) ;  /* 0x0000000101307547 */ /* 0x000fea000b800000 */
[----:B------:R-:W0:Y:S01]  /*0980*/  LDC.64 R4, c[0x0][0x388] ;  /* 0x0000e200ff047b82 */ /* 0x000e220000000a00 */
[----:B------:R-:W1:Y:S01]  /*0990*/  LDCU.64 UR8, c[0x0][0x380] ;  /* 0x00007000ff0877ac */ /* 0x000e620008000a00 */
[----:B------:R-:W-:Y:S01]  /*09a0*/  IADD3 R15, P0, PT, R8, UR4, RZ ;  /* 0x00000004080f7c10 */ /* 0x000fe2000ff1e0ff */
[----:B------:R-:W-:-:S03]  /*09b0*/  VIADD R3, R0, UR4 ;  /* 0x0000000400037c36 */ /* 0x000fc60008000000 */
[----:B------:R-:W-:Y:S02]  /*09c0*/  IADD3.X R0, PT, PT, RZ, R9, RZ, P0, !PT ;  /* 0x00000009ff007210 */ /* 0x000fe400007fe4ff */
[----:B-1----:R-:W-:Y:S01]  /*09d0*/  LEA R2, P0, R15, UR8, 0x2 ;  /* 0x000000080f027c11 */ /* 0x002fe2000f8010ff */
[----:B0-----:R-:W-:-:S03]  /*09e0*/  IMAD.WIDE.U32 R4, R3, 0x4, R4 ;  /* 0x0000000403047825 */ /* 0x001fc600078e0004 */
[----:B------:R-:W-:-:S03]  /*09f0*/  LEA.HI.X R3, R15, UR9, R0, 0x2, P0 ;  /* 0x000000090f037c11 */ /* 0x000fc600080f1400 */
[----:B------:R-:W2:Y:S04]  /*0a00*/  LDG.E R5, desc[UR10][R4.64] ;  /* 0x0000000a04057981 */ /* 0x000ea8000c1e1900 */
[----:B------:R-:W2:Y:S02]  /*0a10*/  LDG.E R2, desc[UR10][R2.64] ;  /* 0x0000000a02027981 */ /* 0x000ea4000c1e1900 */
[----:B--2---:R-:W-:-:S04]  /*0a20*/  FADD R15, R2, -R5 ;  /* 0x80000005020f7221 */ /* 0x004fc80000000000 */
[----:B------:R-:W-:-:S07]  /*0a30*/  FFMA R14, R15, R15, R14 ;  /* 0x0000000f0f0e7223 */ /* 0x000fce000000000e */
.L_x_4:
[----:B------:R-:W-:Y:S01]  /*0a40*/  VIADD R0, R14, 0xf3000000 ;  /* 0xf30000000e007836 */ /* 0x000fe20000000000 */
[----:B------:R0:W1:Y:S01]  /*0a50*/  MUFU.RSQ R5, R14 ;  /* 0x0000000e00057308 */ /* 0x0000620000001400 */
[----:B------:R-:W-:Y:S03]  /*0a60*/  BSSY.RECONVERGENT B0, `(.L_x_7) ;  /* 0x000000b000007945 */ /* 0x000fe60003800200 */
[----:B------:R-:W-:-:S13]  /*0a70*/  ISETP.GT.U32.AND P0, PT, R0, 0x727fffff, PT ;  /* 0x727fffff0000780c */ /* 0x000fda0003f04070 */
[----:B01----:R-:W-:Y:S05]  /*0a80*/  @!P0 BRA `(.L_x_8) ;  /* 0x0000000000108947 */ /* 0x003fea0003800000 */
[----:B------:R-:W-:Y:S02]  /*0a90*/  MOV R0, R14 ;  /* 0x0000000e00007202 */ /* 0x000fe40000000f00 */
[----:B------:R-:W-:-:S07]  /*0aa0*/  MOV R15, 0xac0 ;  /* 0x00000ac0000f7802 */ /* 0x000fce0000000f00 */
[----:B------:R-:W-:Y:S05]  /*0ab0*/  CALL.REL.NOINC `($__internal_0_$__cuda_sm20_sqrt_rn_f32_slowpath) ;  /* 0x0000000400747944 */ /* 0x000fea0003c00000 */
[----:B------:R-:W-:Y:S05]  /*0ac0*/  BRA `(.L_x_9) ;  /* 0x0000000000107947 */ /* 0x000fea0003800000 */
.L_x_8:
[C---:B------:R-:W-:Y:S01]  /*0ad0*/  FMUL.FTZ R3, R5.reuse, R14 ;  /* 0x0000000e05037220 */ /* 0x040fe20000410000 */
[----:B------:R-:W-:-:S03]  /*0ae0*/  FMUL.FTZ R2, R5, 0.5 ;  /* 0x3f00000005027820 */ /* 0x000fc60000410000 */
[----:B------:R-:W-:-:S04]  /*0af0*/  FFMA R0, -R3, R3, R14 ;  /* 0x0000000303007223 */ /* 0x000fc8000000010e */
[----:B------:R-:W-:-:S07]  /*0b00*/  FFMA R0, R0, R2, R3 ;  /* 0x0000000200007223 */ /* 0x000fce0000000003 */
.L_x_9:
[----:B------:R-:W-:Y:S05]  /*0b10*/  BSYNC.RECONVERGENT B0 ;  /* 0x0000000000007941 */ /* 0x000fea0003800200 */
.L_x_7:
[----:B------:R-:W0:Y:S01]  /*0b20*/  LDCU UR4, c[0x3][URZ] ;  /* 0x00c00000ff0477ac */ /* 0x000e220008000800 */
[----:B------:R-:W-:Y:S01]  /*0b30*/  VIADD R12, R12, 0x1 ;  /* 0x000000010c0c7836 */ /* 0x000fe20000000000 */
[----:B------:R-:W-:-:S04]  /*0b40*/  FSETP.GEU.AND P0, PT, R0, R11, PT ;  /* 0x0000000b0000720b */ /* 0x000fc80003f0e000 */
[----:B------:R-:W-:Y:S02]  /*0b50*/  FSEL R11, R0, R11, !P0 ;  /* 0x0000000b000b7208 */ /* 0x000fe40004000000 */
[C---:B------:R-:W-:Y:S02]  /*0b60*/  SEL R7, R12.reuse, R7, !P0 ;  /* 0x000000070c077207 */ /* 0x040fe40004000000 */
[----:B0-----:R-:W-:-:S13]  /*0b70*/  ISETP.NE.AND P1, PT, R12, UR4, PT ;  /* 0x000000040c007c0c */ /* 0x001fda000bf25270 */
[----:B------:R-:W-:Y:S05]  /*0b80*/  @!P1 BRA `(.L_x_0) ;  /* 0x0000000400009947 */ /* 0x000fea0003800000 */
[----:B------:R-:W-:Y:S05]  /*0b90*/  BRA `(.L_x_10) ;  /* 0xfffffff400a47947 */ /* 0x000fea000383ffff */
.L_x_1:
[----:B------:R-:W-:Y:S01]  /*0ba0*/  UISETP.GE.U32.AND UP0, UPT, UR4, 0x4, UPT ;  /* 0x000000040400788c */ /* 0x000fe2000bf06070 */
[----:B------:R-:W-:Y:S02]  /*0bb0*/  HFMA2 R7, -RZ, RZ, 0, 5.9604644775390625e-08 ;  /* 0x00000001ff077431 */ /* 0x000fe400000001ff */
[----:B------:R-:W-:Y:S01]  /*0bc0*/  IMAD.MOV.U32 R0, RZ, RZ, 0x7f7fffff ;  /* 0x7f7fffffff007424 */ /* 0x000fe200078e00ff */
[----:B------:R-:W-:Y:S01]  /*0bd0*/  MOV R2, RZ ;  /* 0x000000ff00027202 */ /* 0x000fe20000000f00 */
[----:B------:R-:W-:-:S04]  /*0be0*/  ULOP3.LUT UR5, UR4, 0x3, URZ, 0xc0, !UPT ;  /* 0x0000000304057892 */ /* 0x000fc8000f8ec0ff */
[----:B------:R-:W-:Y:S08]  /*0bf0*/  BRA.U !UP0, `(.L_x_11) ;  /* 0x0000000108bc7547 */ /* 0x000ff0000b800000 */
[----:B------:R-:W-:Y:S01]  /*0c00*/  ULOP3.LUT UR4, UR4, 0x7ffffffc, URZ, 0xc0, !UPT ;  /* 0x7ffffffc04047892 */ /* 0x000fe2000f8ec0ff */
[----:B------:R-:W-:Y:S01]  /*0c10*/  IMAD.MOV.U32 R7, RZ, RZ, 0x1 ;  /* 0x00000001ff077424 */ /* 0x000fe200078e00ff */
[----:B------:R-:W-:Y:S01]  /*0c20*/  MOV R0, 0x7f7fffff ;  /* 0x7f7fffff00007802 */ /* 0x000fe20000000f00 */
[----:B------:R-:W-:Y:S01]  /*0c30*/  IMAD.MOV.U32 R3, RZ, RZ, RZ ;  /* 0x000000ffff037224 */ /* 0x000fe200078e00ff */
[----:B------:R-:W-:Y:S02]  /*0c40*/  UISETP.GT.AND UP0, UPT, UR4, URZ, UPT ;  /* 0x000000ff0400728c */ /* 0x000fe4000bf04270 */
[----:B------:R-:W-:-:S07]  /*0c50*/  MOV R2, UR4 ;  /* 0x0000000400027c02 */ /* 0x000fce0008000f00 */
[----:B------:R-:W-:Y:S05]  /*0c60*/  BRA.U !UP0, `(.L_x_12) ;  /* 0x0000000108887547 */ /* 0x000fea000b800000 */
[----:B------:R-:W-:Y:S01]  /*0c70*/  IMAD.IADD R4, R2, 0x1, -R3 ;  /* 0x0000000102047824 */ /* 0x000fe200078e0a03 */
[----:B------:R-:W-:-:S04]  /*0c80*/  PLOP3.LUT P0, PT, PT, PT, PT, 0x80, 0x8 ;  /* 0x000000000008781c */ /* 0x000fc80003f0f070 */
[----:B------:R-:W-:-:S13]  /*0c90*/  ISETP.GT.AND P1, PT, R4, 0xc, PT ;  /* 0x0000000c0400780c */ /* 0x000fda0003f24270 */
[----:B------:R-:W-:Y:S05]  /*0ca0*/  @!P1 BRA `(.L_x_13) ;  /* 0x0000000000449947 */ /* 0x000fea0003800000 */
[----:B------:R-:W-:Y:S02]  /*0cb0*/  PLOP3.LUT P0, PT, PT, PT, PT, 0x8, 0x80 ;  /* 0x000000000080781c */ /* 0x000fe40003f0e170 */
[----:B------:R-:W-:-:S11]  /*0cc0*/  IADD3 R4, PT, PT, R2, -0xc, RZ ;  /* 0xfffffff402047810 */ /* 0x000fd60007ffe0ff */
.L_x_14:
[----:B------:R-:W-:-:S04]  /*0cd0*/  FSETP.GT.AND P2, PT, R0, RZ, PT ;  /* 0x000000ff0000720b */ /* 0x000fc80003f44000 */
[----:B------:R-:W-:-:S04]  /*0ce0*/  FSEL R0, R0, RZ, !P2 ;  /* 0x000000ff00007208 */ /* 0x000fc80005000000 */
[----:B------:R-:W-:-:S04]  /*0cf0*/  FSETP.GT.AND P3, PT, R0, RZ, PT ;  /* 0x000000ff0000720b */ /* 0x000fc80003f64000 */
[----:B------:R-:W-:Y:S01]  /*0d00*/  FSEL R0, R0, RZ, !P3 ;  /* 0x000000ff00007208 */ /* 0x000fe20005800000 */
[----:B------:R-:W-:-:S03]  /*0d10*/  @P2 VIADD R7, R3, 0x1 ;  /* 0x0000000103072836 */ /* 0x000fc60000000000 */
[----:B------:R-:W-:-:S04]  /*0d20*/  FSETP.GT.AND P4, PT, R0, RZ, PT ;  /* 0x000000ff0000720b */ /* 0x000fc80003f84000 */
[----:B------:R-:W-:Y:S02]  /*0d30*/  FSEL R0, R0, RZ, !P4 ;  /* 0x000000ff00007208 */ /* 0x000fe40006000000 */
[----:B------:R-:W-:Y:S02]  /*0d40*/  @P3 IADD3 R7, PT, PT, R3, 0x5, RZ ;  /* 0x0000000503073810 */ /* 0x000fe40007ffe0ff */
[----:B------:R-:W-:-:S04]  /*0d50*/  FSETP.GT.AND P1, PT, R0, RZ, PT ;  /* 0x000000ff0000720b */ /* 0x000fc80003f24000 */
[----:B------:R-:W-:Y:S01]  /*0d60*/  FSEL R0, R0, RZ, !P1 ;  /* 0x000000ff00007208 */ /* 0x000fe20004800000 */
[----:B------:R-:W-:-:S08]  /*0d70*/  @P4 VIADD R7, R3, 0x9 ;  /* 0x0000000903074836 */ /* 0x000fd00000000000 */
[C---:B------:R-:W-:Y:S01]  /*0d80*/  @P1 IADD3 R7, PT, PT, R3.reuse, 0xd, RZ ;  /* 0x0000000d03071810 */ /* 0x040fe20007ffe0ff */
[----:B------:R-:W-:-:S05]  /*0d90*/  VIADD R3, R3, 0x10 ;  /* 0x0000001003037836 */ /* 0x000fca0000000000 */
[----:B------:R-:W-:-:S13]  /*0da0*/  ISETP.GE.AND P2, PT, R3, R4, PT ;  /* 0x000000040300720c */ /* 0x000fda0003f46270 */
[----:B------:R-:W-:Y:S05]  /*0db0*/  @!P2 BRA `(.L_x_14) ;  /* 0xfffffffc00c4a947 */ /* 0x000fea000383ffff */
.L_x_13:
[----:B------:R-:W-:-:S04]  /*0dc0*/  IADD3 R4, PT, PT, R2, -R3, RZ ;  /* 0x8000000302047210 */ /* 0x000fc80007ffe0ff */
[----:B------:R-:W-:-:S13]  /*0dd0*/  ISETP.GT.AND P1, PT, R4, 0x4, PT ;  /* 0x000000040400780c */ /* 0x000fda0003f24270 */
[----:B------:R-:W-:Y:S05]  /*0de0*/  @!P1 BRA `(.L_x_15) ;  /* 0x0000000000209947 */ /* 0x000fea0003800000 */
[C---:B------:R-:W-:Y:S02]  /*0df0*/  FSETP.GT.AND P1, PT, R0.reuse, RZ, PT ;  /* 0x000000ff0000720b */ /* 0x040fe40003f24000 */
[----:B------:R-:W-:Y:S02]  /*0e00*/  PLOP3.LUT P0, PT, PT, PT, PT, 0x8, 0x80 ;  /* 0x000000000080781c */ /* 0x000fe40003f0e170 */
[----:B------:R-:W-:-:S04]  /*0e10*/  FSEL R0, R0, RZ, !P1 ;  /* 0x000000ff00007208 */ /* 0x000fc80004800000 */
[----:B------:R-:W-:-:S04]  /*0e20*/  FSETP.GT.AND P2, PT, R0, RZ, PT ;  /* 0x000000ff0000720b */ /* 0x000fc80003f44000 */
[----:B------:R-:W-:Y:S01]  /*0e30*/  FSEL R0, R0, RZ, !P2 ;  /* 0x000000ff00007208 */ /* 0x000fe20005000000 */
[----:B------:R-:W-:-:S08]  /*0e40*/  @P1 VIADD R7, R3, 0x1 ;  /* 0x0000000103071836 */ /* 0x000fd00000000000 */
[C---:B------:R-:W-:Y:S01]  /*0e50*/  @P2 IADD3 R7, PT, PT, R3.reuse, 0x5, RZ ;  /* 0x0000000503072810 */ /* 0x040fe20007ffe0ff */
[----:B------:R-:W-:-:S07]  /*0e60*/  VIADD R3, R3, 0x8 ;  /* 0x0000000803037836 */ /* 0x000fce0000000000 */
.L_x_15:
[----:B------:R-:W-:-:S13]  /*0e70*/  ISETP.NE.OR P0, PT, R3, R2, P0 ;  /* 0x000000020300720c */ /* 0x000fda0000705670 */
[----:B------:R-:W-:Y:S05]  /*0e80*/  @!P0 BRA `(.L_x_11) ;  /* 0x0000000000188947 */ /* 0x000fea0003800000 */
.L_x_12:
[----:B------:R-:W-:-:S04]  /*0e90*/  FSETP.GT.AND P1, PT, R0, RZ, PT ;  /* 0x000000ff0000720b */ /* 0x000fc80003f24000 */
[----:B------:R-:W-:-:S09]  /*0ea0*/  FSEL R0, R0, RZ, !P1 ;  /* 0x000000ff00007208 */ /* 0x000fd20004800000 */
[C---:B------:R-:W-:Y:S01]  /*0eb0*/  @P1 IADD3 R7, PT, PT, R3.reuse, 0x1, RZ ;  /* 0x0000000103071810 */ /* 0x040fe20007ffe0ff */
[----:B------:R-:W-:-:S05]  /*0ec0*/  VIADD R3, R3, 0x4 ;  /* 0x0000000403037836 */ /* 0x000fca0000000000 */
[----:B------:R-:W-:-:S13]  /*0ed0*/  ISETP.NE.AND P0, PT, R3, R2, PT ;  /* 0x000000020300720c */ /* 0x000fda0003f05270 */
[----:B------:R-:W-:Y:S05]  /*0ee0*/  @P0 BRA `(.L_x_12) ;  /* 0xfffffffc00e80947 */ /* 0x000fea000383ffff */
.L_x_11:
[----:B------:R-:W-:-:S09]  /*0ef0*/  UISETP.NE.AND UP0, UPT, UR5, URZ, UPT ;  /* 0x000000ff0500728c */ /* 0x000fd2000bf05270 */
[----:B------:R-:W-:Y:S05]  /*0f00*/  BRA.U !UP0, `(.L_x_0) ;  /* 0x0000000108207547 */ /* 0x000fea000b800000 */
[----:B------:R-:W-:-:S05]  /*0f10*/  UMOV UR4, URZ ;  /* 0x000000ff00047c82 */ /* 0x000fca0008000000 */
.L_x_16:
[----:B------:R-:W-:Y:S01]  /*0f20*/  UIADD3 UR4, UPT, UPT, UR4, 0x1, URZ ;  /* 0x0000000104047890 */ /* 0x000fe2000fffe0ff */
[----:B------:R-:W-:Y:S02]  /*0f30*/  FSETP.GT.AND P0, PT, R0, RZ, PT ;  /* 0x000000ff0000720b */ /* 0x000fe40003f04000 */
[----:B------:R-:W-:Y:S01]  /*0f40*/  IADD3 R2, PT, PT, R2, 0x1, RZ ;  /* 0x0000000102027810 */ /* 0x000fe20007ffe0ff */
[----:B------:R-:W-:Y:S01]  /*0f50*/  UISETP.NE.AND UP0, UPT, UR4, UR5, UPT ;  /* 0x000000050400728c */ /* 0x000fe2000bf05270 */
[----:B------:R-:W-:Y:S02]  /*0f60*/  FSEL R0, R0, RZ, !P0 ;  /* 0x000000ff00007208 */ /* 0x000fe40004000000 */
[----:B------:R-:W-:-:S06]  /*0f70*/  SEL R7, R2, R7, P0 ;  /* 0x0000000702077207 */ /* 0x000fcc0000000000 */
[----:B------:R-:W-:Y:S05]  /*0f80*/  BRA.U UP0, `(.L_x_16) ;  /* 0xfffffffd00e47547 */ /* 0x000fea000b83ffff */
.L_x_0:
[----:B------:R-:W0:Y:S02]  /*0f90*/  LDC.64 R2, c[0x0][0x390] ;  /* 0x0000e400ff027b82 */ /* 0x000e240000000a00 */
[----:B0-----:R-:W-:-:S05]  /*0fa0*/  IMAD.WIDE R2, R6, 0x4, R2 ;  /* 0x0000000406027825 */ /* 0x001fca00078e0202 */
[----:B------:R-:W2:Y:S01]  /*0fb0*/  LDG.E R0, desc[UR10][R2.64] ;  /* 0x0000000a02007981 */ /* 0x000ea2000c1e1900 */
[----:B------:R-:W-:Y:S01]  /*0fc0*/  BSSY.RECONVERGENT B0, `(.L_x_17) ;  /* 0x000000a000007945 */ /* 0x000fe20003800200 */
[----:B--2---:R-:W-:-:S13]  /*0fd0*/  ISETP.NE.AND P0, PT, R0, R7, PT ;  /* 0x000000070000720c */ /* 0x004fda0003f05270 */
[----:B------:R-:W-:Y:S05]  /*0fe0*/  @!P0 BRA `(.L_x_18) ;  /* 0x00000000001c8947 */ /* 0x000fea0003800000 */
[----:B------:R-:W0:Y:S01]  /*0ff0*/  S2R R0, SR_LANEID ;  /* 0x0000000000007919 */ /* 0x000e220000000000 */
[----:B------:R-:W1:Y:S01]  /*1000*/  LDC.64 R4, c[0x0][0x398] ;  /* 0x0000e600ff047b82 */ /* 0x000e620000000a00 */
[----:B------:R-:W-:Y:S02]  /*1010*/  VOTEU.ANY UR4, UPT, PT ;  /* 0x0000000000047886 */ /* 0x000fe400038e0100 */
[----:B------:R-:W-:Y:S02]  /*1020*/  UFLO.U32 UR5, UR4 ;  /* 0x00000004000572bd */ /* 0x000fe400080e0000 */
[----:B------:R-:W1:Y:S04]  /*1030*/  POPC R9, UR4 ;  /* 0x0000000400097d09 */ /* 0x000e680008000000 */
[----:B0-----:R-:W-:-:S13]  /*1040*/  ISETP.EQ.U32.AND P0, PT, R0, UR5, PT ;  /* 0x0000000500007c0c */ /* 0x001fda000bf02070 */
[----:B-1----:R0:W-:Y:S02]  /*1050*/  @P0 REDG.E.ADD.STRONG.GPU desc[UR10][R4.64], R9 ;  /* 0x000000090400098e */ /* 0x0021e4000c12e10a */
.L_x_18:
[----:B------:R-:W-:Y:S05]  /*1060*/  BSYNC.RECONVERGENT B0 ;  /* 0x0000000000007941 */ /* 0x000fea0003800200 */
.L_x_17:
[----:B------:R-:W-:Y:S01]  /*1070*/  STG.E desc[UR10][R2.64], R7 ;  /* 0x0000000702007986 */ /* 0x000fe2000c10190a */
[----:B------:R-:W-:Y:S05]  /*1080*/  EXIT ;  /* 0x000000000000794d */ /* 0x000fea0003800000 */
        .weak           $__internal_0_$__cuda_sm20_sqrt_rn_f32_slowpath
        .type           $__internal_0_$__cuda_sm20_sqrt_rn_f32_slowpath,@function
        .size           $__internal_0_$__cuda_sm20_sqrt_rn_f32_slowpath,(.L_x_21 - $__internal_0_$__cuda_sm20_sqrt_rn_f32_slowpath)
$__internal_0_$__cuda_sm20_sqrt_rn_f32_slowpath:
[----:B------:R-:W-:-:S13]  /*1090*/  LOP3.LUT P0, RZ, R0, 0x7fffffff, RZ, 0xc0, !PT ;  /* 0x7fffffff00ff7812 */ /* 0x000fda000780c0ff */
[----:B------:R-:W-:Y:S01]  /*10a0*/  @!P0 IMAD.MOV.U32 R2, RZ, RZ, R0 ;  /* 0x000000ffff028224 */ /* 0x000fe200078e0000 */
[----:B------:R-:W-:Y:S06]  /*10b0*/  @!P0 BRA `(.L_x_19) ;  /* 0x0000000000408947 */ /* 0x000fec0003800000 */
[----:B------:R-:W-:-:S13]  /*10c0*/  FSETP.GEU.FTZ.AND P0, PT, R0, RZ, PT ;  /* 0x000000ff0000720b */ /* 0x000fda0003f1e000 */
[----:B------:R-:W-:Y:S01]  /*10d0*/  @!P0 MOV R2, 0x7fffffff ;  /* 0x7fffffff00028802 */ /* 0x000fe20000000f00 */
[----:B------:R-:W-:Y:S06]  /*10e0*/  @!P0 BRA `(.L_x_19) ;  /* 0x0000000000348947 */ /* 0x000fec0003800000 */
[----:B------:R-:W-:-:S13]  /*10f0*/  FSETP.GTU.FTZ.AND P0, PT, |R0|, +INF , PT ;  /* 0x7f8000000000780b */ /* 0x000fda0003f1c200 */
[----:B------:R-:W-:Y:S01]  /*1100*/  @P0 FADD.FTZ R2, R0, 1 ;  /* 0x3f80000000020421 */ /* 0x000fe20000010000 */
[----:B------:R-:W-:Y:S06]  /*1110*/  @P0 BRA `(.L_x_19) ;  /* 0x0000000000280947 */ /* 0x000fec0003800000 */
[----:B------:R-:W-:-:S13]  /*1120*/  FSETP.NEU.FTZ.AND P0, PT, |R0|, +INF , PT ;  /* 0x7f8000000000780b */ /* 0x000fda0003f1d200 */
[----:B------:R-:W-:-:S04]  /*1130*/  @P0 FFMA R3, R0, 1.84467440737095516160e+19, RZ ;  /* 0x5f80000000030823 */ /* 0x000fc800000000ff */
[----:B------:R-:W0:Y:S02]  /*1140*/  @P0 MUFU.RSQ R2, R3 ;  /* 0x0000000300020308 */ /* 0x000e240000001400 */
[----:B0-----:R-:W-:Y:S01]  /*1150*/  @P0 FMUL.FTZ R4, R3, R2 ;  /* 0x0000000203040220 */ /* 0x001fe20000410000 */
[----:B------:R-:W-:Y:S01]  /*1160*/  @P0 FMUL.FTZ R14, R2, 0.5 ;  /* 0x3f000000020e0820 */ /* 0x000fe20000410000 */
[----:B------:R-:W-:Y:S02]  /*1170*/  @!P0 IMAD.MOV.U32 R2, RZ, RZ, R0 ;  /* 0x000000ffff028224 */ /* 0x000fe400078e0000 */
[----:B------:R-:W-:-:S04]  /*1180*/  @P0 FADD.FTZ R5, -R4, -RZ ;  /* 0x800000ff04050221 */ /* 0x000fc80000010100 */
[----:B------:R-:W-:-:S04]  /*1190*/  @P0 FFMA R5, R4, R5, R3 ;  /* 0x0000000504050223 */ /* 0x000fc80000000003 */
[----:B------:R-:W-:-:S04]  /*11a0*/  @P0 FFMA R5, R5, R14, R4 ;  /* 0x0000000e05050223 */ /* 0x000fc80000000004 */
[----:B------:R-:W-:-:S07]  /*11b0*/  @P0 FMUL.FTZ R2, R5, 2.3283064365386962891e-10 ;  /* 0x2f80000005020820 */ /* 0x000fce0000410000 */
.L_x_19:
[----:B------:R-:W-:Y:S01]  /*11c0*/  HFMA2 R3, -RZ, RZ, 0, 0 ;  /* 0x00000000ff037431 */ /* 0x000fe200000001ff */
[----:B------:R-:W-:Y:S01]  /*11d0*/  MOV R0, R2 ;  /* 0x0000000200007202 */ /* 0x000fe20000000f00 */
[----:B------:R-:W-:-:S04]  /*11e0*/  IMAD.MOV.U32 R2, RZ, RZ, R15 ;  /* 0x000000ffff027224 */ /* 0x000fc800078e000f */
[----:B------:R-:W-:Y:S05]  /*11f0*/  RET.REL.NODEC R2 `(_Z16assign_centroidsPfS_PiS0_) ;  /* 0xffffffec02807950 */ /* 0x000fea0003c3ffff */
.L_x_20:
[----:B------:R-:W-:-:S00]  /*1200*/  BRA `(.L_x_20) ;  /* 0xfffffffc00fc7947 */ /* 0x000fc0000383ffff */
[----:B------:R-:W-:-:S00]  /*1210*/  NOP ;  /* 0x0000000000007918 */ /* 0x000fc00000000000 */
        /* <DEDUP_REMOVED lines=14> */
.L_x_21:


//--------------------- .nv.shared.reserved.0     --------------------------
	.section	.nv.shared.reserved.0,"aw",@nobits
	.weak		__nv_reservedSMEM_offset_0_alias
	.size		__nv_reservedSMEM_offset_0_alias, 0, 64
	.other		__nv_reservedSMEM_offset_0_alias,@"STO_CUDA_RESERVED_SHARED STV_DEFAULT"
__nv_reservedSMEM_offset_0_alias:
	.zero		0
	.zero		64


//--------------------- .nv.constant0._Z16assign_centroidsPfS_PiS0_ --------------------------
	.section	.nv.constant0._Z16assign_centroidsPfS_PiS0_,"a",@progbits
	.sectionflags	@""
	.align	4
.nv.constant0._Z16assign_centroidsPfS_PiS0_:
	.zero		928


//--------------------- SYMBOLS --------------------------

	.type		.nv.reservedSmem.offset0,@object
	.size		.nv.reservedSmem.offset0,0x4
